//
// Generated by NVIDIA NVVM Compiler
//
// Compiler Build ID: CL-36424714
// Cuda compilation tools, release 13.0, V13.0.88
// Based on NVVM 20.0.0
//

.version 9.0
.target sm_100
.address_size 64

	// .globl	_Z9vectorAddPfS_S_i

.visible .entry _Z9vectorAddPfS_S_i(
	.param .u64 .ptr .align 1 _Z9vectorAddPfS_S_i_param_0,
	.param .u64 .ptr .align 1 _Z9vectorAddPfS_S_i_param_1,
	.param .u64 .ptr .align 1 _Z9vectorAddPfS_S_i_param_2,
	.param .u32 _Z9vectorAddPfS_S_i_param_3
)
{
	.reg .pred 	%p<2>;
	.reg .b32 	%r<6>;
	.reg .b32 	%f<4>;
	.reg .b64 	%rd<11>;

	ld.param.u64 	%rd1, [_Z9vectorAddPfS_S_i_param_0];
	ld.param.u64 	%rd2, [_Z9vectorAddPfS_S_i_param_1];
	ld.param.u64 	%rd3, [_Z9vectorAddPfS_S_i_param_2];
	ld.param.u32 	%r2, [_Z9vectorAddPfS_S_i_param_3];
	mov.u32 	%r3, %ntid.x;
	mov.u32 	%r4, %ctaid.x;
	mov.u32 	%r5, %tid.x;
	mad.lo.s32 	%r1, %r3, %r4, %r5;
	setp.ge.s32 	%p1, %r1, %r2;
	@%p1 bra 	$L__BB0_2;
	cvta.to.global.u64 	%rd4, %rd1;
	cvta.to.global.u64 	%rd5, %rd2;
	cvta.to.global.u64 	%rd6, %rd3;
	mul.wide.s32 	%rd7, %r1, 4;
	add.s64 	%rd8, %rd4, %rd7;
	ld.global.f32 	%f1, [%rd8];
	add.s64 	%rd9, %rd5, %rd7;
	ld.global.f32 	%f2, [%rd9];
	add.f32 	%f3, %f1, %f2;
	add.s64 	%rd10, %rd6, %rd7;
	st.global.f32 	[%rd10], %f3;
$L__BB0_2:
	ret;

}
	// .globl	_Z17initializeVectorsPfS_i
.visible .entry _Z17initializeVectorsPfS_i(
	.param .u64 .ptr .align 1 _Z17initializeVectorsPfS_i_param_0,
	.param .u64 .ptr .align 1 _Z17initializeVectorsPfS_i_param_1,
	.param .u32 _Z17initializeVectorsPfS_i_param_2
)
{
	.reg .pred 	%p<2>;
	.reg .b32 	%r<7>;
	.reg .b32 	%f<3>;
	.reg .b64 	%rd<8>;

	ld.param.u64 	%rd1, [_Z17initializeVectorsPfS_i_param_0];
	ld.param.u64 	%rd2, [_Z17initializeVectorsPfS_i_param_1];
	ld.param.u32 	%r2, [_Z17initializeVectorsPfS_i_param_2];
	mov.u32 	%r3, %ntid.x;
	mov.u32 	%r4, %ctaid.x;
	mov.u32 	%r5, %tid.x;
	mad.lo.s32 	%r1, %r3, %r4, %r5;
	setp.ge.s32 	%p1, %r1, %r2;
	@%p1 bra 	$L__BB1_2;
	cvta.to.global.u64 	%rd3, %rd1;
	cvta.to.global.u64 	%rd4, %rd2;
	cvt.rn.f32.s32 	%f1, %r1;
	mul.wide.s32 	%rd5, %r1, 4;
	add.s64 	%rd6, %rd3, %rd5;
	st.global.f32 	[%rd6], %f1;
	shl.b32 	%r6, %r1, 1;
	cvt.rn.f32.s32 	%f2, %r6;
	add.s64 	%rd7, %rd4, %rd5;
	st.global.f32 	[%rd7], %f2;
$L__BB1_2:
	ret;

}


// ===== COMPILED SASS (sm_100) =====

	.target	sm_100

	.elftype	@"ET_EXEC"


//--------------------- .note.nv.tkinfo           --------------------------
	.section	.note.nv.tkinfo,"",@"SHT_NOTE"
	.sectionflags	@"SHF_NOTE_NV_TKINFO"
	.tkinfo
        /*0018*/ 	.word	0x00000002
        /*0030*/ 	.string	""
        /*0030*/ 	.string	"ptxas"
        /*0030*/ 	.string	"Cuda compilation tools, release 13.0, V13.0.88"
        /*0030*/ 	.string	"Build cuda_13.0.r13.0/compiler.36424714_0"
        /*0030*/ 	.string	"-arch sm_100 -m 64 "



//--------------------- .note.nv.cuinfo           --------------------------
	.section	.note.nv.cuinfo,"",@"SHT_NOTE"
	.sectionflags	@"SHF_NOTE_NV_CUINFO"
        /*0018*/ 	.short	0x0002
        /*001a*/ 	.short	0x0064
        /*001c*/ 	.short	0x0082
	.zero		2


//--------------------- .nv.info                  --------------------------
	.section	.nv.info,"",@"SHT_CUDA_INFO"
	.align	4


	//----- nvinfo : EIATTR_REGCOUNT
	.align		4
        /*0000*/ 	.byte	0x04, 0x2f
        /*0002*/ 	.short	(.L_1 - .L_0)
	.align		4
.L_0:
        /*0004*/ 	.word	index@(_Z9vectorAddPfS_S_i)
        /*0008*/ 	.word	0x0000000c


	//----- nvinfo : EIATTR_FRAME_SIZE
	.align		4
.L_1:
        /*000c*/ 	.byte	0x04, 0x11
        /*000e*/ 	.short	(.L_3 - .L_2)
	.align		4
.L_2:
        /*0010*/ 	.word	index@(_Z9vectorAddPfS_S_i)
        /*0014*/ 	.word	0x00000000


	//----- nvinfo : EIATTR_REGCOUNT
	.align		4
.L_3:
        /*0018*/ 	.byte	0x04, 0x2f
        /*001a*/ 	.short	(.L_5 - .L_4)
	.align		4
.L_4:
        /*001c*/ 	.word	index@(_Z17initializeVectorsPfS_i)
        /*0020*/ 	.word	0x0000000c


	//----- nvinfo : EIATTR_FRAME_SIZE
	.align		4
.L_5:
        /*0024*/ 	.byte	0x04, 0x11
        /*0026*/ 	.short	(.L_7 - .L_6)
	.align		4
.L_6:
        /*0028*/ 	.word	index@(_Z17initializeVectorsPfS_i)
        /*002c*/ 	.word	0x00000000


	//----- nvinfo : EIATTR_MIN_STACK_SIZE
	.align		4
.L_7:
        /*0030*/ 	.byte	0x04, 0x12
        /*0032*/ 	.short	(.L_9 - .L_8)
	.align		4
.L_8:
        /*0034*/ 	.word	index@(_Z17initializeVectorsPfS_i)
        /*0038*/ 	.word	0x00000000


	//----- nvinfo : EIATTR_MIN_STACK_SIZE
	.align		4
.L_9:
        /*003c*/ 	.byte	0x04, 0x12
        /*003e*/ 	.short	(.L_11 - .L_10)
	.align		4
.L_10:
        /*0040*/ 	.word	index@(_Z9vectorAddPfS_S_i)
        /*0044*/ 	.word	0x00000000
.L_11:


//--------------------- .nv.compat                --------------------------
	.section	.nv.compat,"",@"SHT_CUDA_COMPAT_INFO"
	.align	4
        /*0000*/ 	.byte	0x02, 0x09, 0x00, 0x00, 0x02, 0x02, 0x01, 0x00, 0x02, 0x05, 0x05, 0x00, 0x03, 0x07, 0x01, 0x01
        /*0010*/ 	.byte	0x02, 0x03, 0x00, 0x00, 0x02, 0x06, 0x01, 0x00, 0x04, 0x0b, 0x08, 0x00, 0x09, 0x00, 0x00, 0x00
        /*0020*/ 	.byte	0x00, 0x00, 0x00, 0x00


//--------------------- .nv.info._Z17initializeVectorsPfS_i --------------------------
	.section	.nv.info._Z17initializeVectorsPfS_i,"",@"SHT_CUDA_INFO"
	.sectionflags	@""
	.align	4


	//----- nvinfo : EIATTR_CUDA_API_VERSION
	.align		4
        /*0000*/ 	.byte	0x04, 0x37
        /*0002*/ 	.short	(.L_13 - .L_12)
.L_12:
        /*0004*/ 	.word	0x00000082


	//----- nvinfo : EIATTR_KPARAM_INFO
	.align		4
.L_13:
        /*0008*/ 	.byte	0x04, 0x17
        /*000a*/ 	.short	(.L_15 - .L_14)
.L_14:
        /*000c*/ 	.word	0x00000000
        /*0010*/ 	.short	0x0002
        /*0012*/ 	.short	0x0010
        /*0014*/ 	.byte	0x00, 0xf0, 0x11, 0x00


	//----- nvinfo : EIATTR_KPARAM_INFO
	.align		4
.L_15:
        /*0018*/ 	.byte	0x04, 0x17
        /*001a*/ 	.short	(.L_17 - .L_16)
.L_16:
        /*001c*/ 	.word	0x00000000
        /*0020*/ 	.short	0x0001
        /*0022*/ 	.short	0x0008
        /*0024*/ 	.byte	0x00, 0xf5, 0x21, 0x00


	//----- nvinfo : EIATTR_KPARAM_INFO
	.align		4
.L_17:
        /*0028*/ 	.byte	0x04, 0x17
        /*002a*/ 	.short	(.L_19 - .L_18)
.L_18:
        /*002c*/ 	.word	0x00000000
        /*0030*/ 	.short	0x0000
        /*0032*/ 	.short	0x0000
        /*0034*/ 	.byte	0x00, 0xf5, 0x21, 0x00


	//----- nvinfo : EIATTR_SPARSE_MMA_MASK
	.align		4
.L_19:
        /*0038*/ 	.byte	0x03, 0x50
        /*003a*/ 	.short	0x0000


	//----- nvinfo : EIATTR_MAXREG_COUNT
	.align		4
        /*003c*/ 	.byte	0x03, 0x1b
        /*003e*/ 	.short	0x00ff


	//----- nvinfo : EIATTR_MERCURY_ISA_VERSION
	.align		4
        /*0040*/ 	.byte	0x03, 0x5f
        /*0042*/ 	.short	0x0101


	//----- nvinfo : EIATTR_VRC_CTA_INIT_COUNT
	.align		4
        /*0044*/ 	.byte	0x02, 0x4a
	.zero		1
	.zero		1


	//----- nvinfo : EIATTR_EXIT_INSTR_OFFSETS
	.align		4
        /*0048*/ 	.byte	0x04, 0x1c
        /*004a*/ 	.short	(.L_21 - .L_20)


	//   ....[0]....
.L_20:
        /*004c*/ 	.word	0x00000070


	//   ....[1]....
        /*0050*/ 	.word	0x00000120


	//----- nvinfo : EIATTR_CBANK_PARAM_SIZE
	.align		4
.L_21:
        /*0054*/ 	.byte	0x03, 0x19
        /*0056*/ 	.short	0x0014


	//----- nvinfo : EIATTR_PARAM_CBANK
	.align		4
        /*0058*/ 	.byte	0x04, 0x0a
        /*005a*/ 	.short	(.L_23 - .L_22)
	.align		4
.L_22:
        /*005c*/ 	.word	index@(.nv.constant0._Z17initializeVectorsPfS_i)
        /*0060*/ 	.short	0x0380
        /*0062*/ 	.short	0x0014


	//----- nvinfo : EIATTR_SW_WAR
	.align		4
.L_23:
        /*0064*/ 	.byte	0x04, 0x36
        /*0066*/ 	.short	(.L_25 - .L_24)
.L_24:
        /*0068*/ 	.word	0x00000008
.L_25:


//--------------------- .nv.info._Z9vectorAddPfS_S_i --------------------------
	.section	.nv.info._Z9vectorAddPfS_S_i,"",@"SHT_CUDA_INFO"
	.sectionflags	@""
	.align	4


	//----- nvinfo : EIATTR_CUDA_API_VERSION
	.align		4
        /*0000*/ 	.byte	0x04, 0x37
        /*0002*/ 	.short	(.L_27 - .L_26)
.L_26:
        /*0004*/ 	.word	0x00000082


	//----- nvinfo : EIATTR_KPARAM_INFO
	.align		4
.L_27:
        /*0008*/ 	.byte	0x04, 0x17
        /*000a*/ 	.short	(.L_29 - .L_28)
.L_28:
        /*000c*/ 	.word	0x00000000
        /*0010*/ 	.short	0x0003
        /*0012*/ 	.short	0x0018
        /*0014*/ 	.byte	0x00, 0xf0, 0x11, 0x00


	//----- nvinfo : EIATTR_KPARAM_INFO
	.align		4
.L_29:
        /*0018*/ 	.byte	0x04, 0x17
        /*001a*/ 	.short	(.L_31 - .L_30)
.L_30:
        /*001c*/ 	.word	0x00000000
        /*0020*/ 	.short	0x0002
        /*0022*/ 	.short	0x0010
        /*0024*/ 	.byte	0x00, 0xf5, 0x21, 0x00


	//----- nvinfo : EIATTR_KPARAM_INFO
	.align		4
.L_31:
        /*0028*/ 	.byte	0x04, 0x17
        /*002a*/ 	.short	(.L_33 - .L_32)
.L_32:
        /*002c*/ 	.word	0x00000000
        /*0030*/ 	.short	0x0001
        /*0032*/ 	.short	0x0008
        /*0034*/ 	.byte	0x00, 0xf5, 0x21, 0x00


	//----- nvinfo : EIATTR_KPARAM_INFO
	.align		4
.L_33:
        /*0038*/ 	.byte	0x04, 0x17
        /*003a*/ 	.short	(.L_35 - .L_34)
.L_34:
        /*003c*/ 	.word	0x00000000
        /*0040*/ 	.short	0x0000
        /*0042*/ 	.short	0x0000
        /*0044*/ 	.byte	0x00, 0xf5, 0x21, 0x00


	//----- nvinfo : EIATTR_SPARSE_MMA_MASK
	.align		4
.L_35:
        /*0048*/ 	.byte	0x03, 0x50
        /*004a*/ 	.short	0x0000


	//----- nvinfo : EIATTR_MAXREG_COUNT
	.align		4
        /*004c*/ 	.byte	0x03, 0x1b
        /*004e*/ 	.short	0x00ff


	//----- nvinfo : EIATTR_MERCURY_ISA_VERSION
	.align		4
        /*0050*/ 	.byte	0x03, 0x5f
        /*0052*/ 	.short	0x0101


	//----- nvinfo : EIATTR_VRC_CTA_INIT_COUNT
	.align		4
        /*0054*/ 	.byte	0x02, 0x4a
	.zero		1
	.zero		1


	//----- nvinfo : EIATTR_EXIT_INSTR_OFFSETS
	.align		4
        /*0058*/ 	.byte	0x04, 0x1c
        /*005a*/ 	.short	(.L_37 - .L_36)


	//   ....[0]....
.L_36:
        /*005c*/ 	.word	0x00000070


	//   ....[1]....
        /*0060*/ 	.word	0x00000130


	//----- nvinfo : EIATTR_CBANK_PARAM_SIZE
	.align		4
.L_37:
        /*0064*/ 	.byte	0x03, 0x19
        /*0066*/ 	.short	0x001c


	//----- nvinfo : EIATTR_PARAM_CBANK
	.align		4
        /*0068*/ 	.byte	0x04, 0x0a
        /*006a*/ 	.short	(.L_39 - .L_38)
	.align		4
.L_38:
        /*006c*/ 	.word	index@(.nv.constant0._Z9vectorAddPfS_S_i)
        /*0070*/ 	.short	0x0380
        /*0072*/ 	.short	0x001c


	//----- nvinfo : EIATTR_SW_WAR
	.align		4
.L_39:
        /*0074*/ 	.byte	0x04, 0x36
        /*0076*/ 	.short	(.L_41 - .L_40)
.L_40:
        /*0078*/ 	.word	0x00000008
.L_41:


//--------------------- .nv.callgraph             --------------------------
	.section	.nv.callgraph,"",@"SHT_CUDA_CALLGRAPH"
	.align	4
	.sectionentsize	8
	.align		4
        /*0000*/ 	.word	0x00000000
	.align		4
        /*0004*/ 	.word	0xffffffff
	.align		4
        /*0008*/ 	.word	0x00000000
	.align		4
        /*000c*/ 	.word	0xfffffffe
	.align		4
        /*0010*/ 	.word	0x00000000
	.align		4
        /*0014*/ 	.word	0xfffffffd
	.align		4
        /*0018*/ 	.word	0x00000000
	.align		4
        /*001c*/ 	.word	0xfffffffc


//--------------------- .text._Z17initializeVectorsPfS_i --------------------------
	.section	.text._Z17initializeVectorsPfS_i,"ax",@progbits
	.align	128
        .global         _Z17initializeVectorsPfS_i
        .type           _Z17initializeVectorsPfS_i,@function
        .size           _Z17initializeVectorsPfS_i,(.L_x_2 - _Z17initializeVectorsPfS_i)
        .other          _Z17initializeVectorsPfS_i,@"STO_CUDA_ENTRY STV_DEFAULT"
_Z17initializeVectorsPfS_i:
.text._Z17initializeVectorsPfS_i:
[----:B------:R-:W-:Y:S01]  /*0000*/  LDC R1, c[0x0][0x37c] ;  /* 0x0000df00ff017b82 */ /* 0x000fe20000000800 */
[----:B------:R-:W0:Y:S01]  /*0010*/  S2R R7, SR_CTAID.X ;  /* 0x0000000000077919 */ /* 0x000e220000002500 */
[----:B------:R-:W0:Y:S01]  /*0020*/  LDCU UR4, c[0x0][0x360] ;  /* 0x00006c00ff0477ac */ /* 0x000e220008000800 */
[----:B------:R-:W0:Y:S01]  /*0030*/  S2R R0, SR_TID.X ;  /* 0x0000000000007919 */ /* 0x000e220000002100 */
[----:B------:R-:W1:Y:S01]  /*0040*/  LDCU UR5, c[0x0][0x390] ;  /* 0x00007200ff0577ac */ /* 0x000e620008000800 */
[----:B0-----:R-:W-:-:S05]  /*0050*/  IMAD R7, R7, UR4, R0 ;  /* 0x0000000407077c24 */ /* 0x001fca000f8e0200 */
[----:B-1----:R-:W-:-:S13]  /*0060*/  ISETP.GE.AND P0, PT, R7, UR5, PT ;  /* 0x0000000507007c0c */ /* 0x002fda000bf06270 */
[----:B------:R-:W-:Y:S05]  /*0070*/  @P0 EXIT ;  /* 0x000000000000094d */ /* 0x000fea0003800000 */
[----:B------:R-:W0:Y:S01]  /*0080*/  LDC.64 R2, c[0x0][0x380] ;  /* 0x0000e000ff027b82 */ /* 0x000e220000000a00 */
[----:B------:R-:W1:Y:S01]  /*0090*/  LDCU.64 UR4, c[0x0][0x358] ;  /* 0x00006b00ff0477ac */ /* 0x000e620008000a00 */
[----:B------:R-:W-:-:S04]  /*00a0*/  SHF.L.U32 R0, R7, 0x1, RZ ;  /* 0x0000000107007819 */ /* 0x000fc800000006ff */
[----:B------:R-:W-:Y:S02]  /*00b0*/  I2FP.F32.S32 R9, R0 ;  /* 0x0000000000097245 */ /* 0x000fe40000201400 */
[----:B------:R-:W2:Y:S01]  /*00c0*/  LDC.64 R4, c[0x0][0x388] ;  /* 0x0000e200ff047b82 */ /* 0x000ea20000000a00 */
[----:B0-----:R-:W-:-:S04]  /*00d0*/  IMAD.WIDE R2, R7, 0x4, R2 ;  /* 0x0000000407027825 */ /* 0x001fc800078e0202 */
[----:B--2---:R-:W-:Y:S01]  /*00e0*/  IMAD.WIDE R4, R7, 0x4, R4 ;  /* 0x0000000407047825 */ /* 0x004fe200078e0204 */
[----:B------:R-:W-:-:S05]  /*00f0*/  I2FP.F32.S32 R7, R7 ;  /* 0x0000000700077245 */ /* 0x000fca0000201400 */
[----:B-1----:R-:W-:Y:S04]  /*0100*/  STG.E desc[UR4][R2.64], R7 ;  /* 0x0000000702007986 */ /* 0x002fe8000c101904 */
[----:B------:R-:W-:Y:S01]  /*0110*/  STG.E desc[UR4][R4.64], R9 ;  /* 0x0000000904007986 */ /* 0x000fe2000c101904 */
[----:B------:R-:W-:Y:S05]  /*0120*/  EXIT ;  /* 0x000000000000794d */ /* 0x000fea0003800000 */
.L_x_0:
[----:B------:R-:W-:-:S00]  /*0130*/  BRA `(.L_x_0) ;  /* 0xfffffffc00fc7947 */ /* 0x000fc0000383ffff */
[----:B------:R-:W-:-:S00]  /*0140*/  NOP ;  /* 0x0000000000007918 */ /* 0x000fc00000000000 */
        /* <DEDUP_REMOVED lines=11> */
.L_x_2:


//--------------------- .text._Z9vectorAddPfS_S_i --------------------------
	.section	.text._Z9vectorAddPfS_S_i,"ax",@progbits
	.align	128
        .global         _Z9vectorAddPfS_S_i
        .type           _Z9vectorAddPfS_S_i,@function
        .size           _Z9vectorAddPfS_S_i,(.L_x_3 - _Z9vectorAddPfS_S_i)
        .other          _Z9vectorAddPfS_S_i,@"STO_CUDA_ENTRY STV_DEFAULT"
_Z9vectorAddPfS_S_i:
.text._Z9vectorAddPfS_S_i:
        /* <DEDUP_REMOVED lines=9> */
[----:B------:R-:W1:Y:S07]  /*0090*/  LDCU.64 UR4, c[0x0][0x358] ;  /* 0x00006b00ff0477ac */ /* 0x000e6e0008000a00 */
[----:B------:R-:W2:Y:S08]  /*00a0*/  LDC.64 R4, c[0x0][0x388] ;  /* 0x0000e200ff047b82 */ /* 0x000eb00000000a00 */
[----:B------:R-:W3:Y:S01]  /*00b0*/  LDC.64 R6, c[0x0][0x390] ;  /* 0x0000e400ff067b82 */ /* 0x000ee20000000a00 */
[----:B0-----:R-:W-:-:S06]  /*00c0*/  IMAD.WIDE R2, R9, 0x4, R2 ;  /* 0x0000000409027825 */ /* 0x001fcc00078e0202 */
[----:B-1----:R-:W4:Y:S01]  /*00d0*/  LDG.E R2, desc[UR4][R2.64] ;  /* 0x0000000402027981 */ /* 0x002f22000c1e1900 */
[----:B--2---:R-:W-:-:S06]  /*00e0*/  IMAD.WIDE R4, R9, 0x4, R4 ;  /* 0x0000000409047825 */ /* 0x004fcc00078e0204 */
[----:B------:R-:W4:Y:S01]  /*00f0*/  LDG.E R5, desc[UR4][R4.64] ;  /* 0x0000000404057981 */ /* 0x000f22000c1e1900 */
[----:B---3--:R-:W-:-:S04]  /*0100*/  IMAD.WIDE R6, R9, 0x4, R6 ;  /* 0x0000000409067825 */ /* 0x008fc800078e0206 */
[----:B----4-:R-:W-:-:S05]  /*0110*/  FADD R9, R2, R5 ;  /* 0x0000000502097221 */ /* 0x010fca0000000000 */
[----:B------:R-:W-:Y:S01]  /*0120*/  STG.E desc[UR4][R6.64], R9 ;  /* 0x0000000906007986 */ /* 0x000fe2000c101904 */
[----:B------:R-:W-:Y:S05]  /*0130*/  EXIT ;  /* 0x000000000000794d */ /* 0x000fea0003800000 */
.L_x_1:
        /* <DEDUP_REMOVED lines=12> */
.L_x_3:


//--------------------- .nv.shared.reserved.0     --------------------------
	.section	.nv.shared.reserved.0,"aw",@nobits
	.weak		__nv_reservedSMEM_offset_0_alias
	.size		__nv_reservedSMEM_offset_0_alias, 0, 64
	.other		__nv_reservedSMEM_offset_0_alias,@"STO_CUDA_RESERVED_SHARED STV_DEFAULT"
__nv_reservedSMEM_offset_0_alias:
	.zero		0
	.zero		64


//--------------------- .nv.constant0._Z17initializeVectorsPfS_i --------------------------
	.section	.nv.constant0._Z17initializeVectorsPfS_i,"a",@progbits
	.sectionflags	@""
	.align	4
.nv.constant0._Z17initializeVectorsPfS_i:
	.zero		916


//--------------------- .nv.constant0._Z9vectorAddPfS_S_i --------------------------
	.section	.nv.constant0._Z9vectorAddPfS_S_i,"a",@progbits
	.sectionflags	@""
	.align	4
.nv.constant0._Z9vectorAddPfS_S_i:
	.zero		924


//--------------------- SYMBOLS --------------------------

	.type		.nv.reservedSmem.offset0,@object
	.size		.nv.reservedSmem.offset0,0x4
